//
// Generated by NVIDIA NVVM Compiler
//
// Compiler Build ID: CL-36424714
// Cuda compilation tools, release 13.0, V13.0.88
// Based on NVVM 20.0.0
//

.version 9.0
.target sm_100
.address_size 64

	// .globl	_Z13myFirstKernelPi

.visible .entry _Z13myFirstKernelPi(
	.param .u64 .ptr .align 1 _Z13myFirstKernelPi_param_0
)
{
	.reg .b32 	%r<6>;
	.reg .b64 	%rd<5>;

	ld.param.u64 	%rd1, [_Z13myFirstKernelPi_param_0];
	cvta.to.global.u64 	%rd2, %rd1;
	mov.u32 	%r1, %ctaid.x;
	mov.u32 	%r2, %ntid.x;
	mov.u32 	%r3, %tid.x;
	mad.lo.s32 	%r4, %r1, %r2, %r3;
	add.s32 	%r5, %r1, %r3;
	mul.wide.s32 	%rd3, %r4, 4;
	add.s64 	%rd4, %rd2, %rd3;
	st.global.u32 	[%rd4], %r5;
	ret;

}


// ===== COMPILED SASS (sm_100) =====

	.target	sm_100

	.elftype	@"ET_EXEC"


//--------------------- .note.nv.tkinfo           --------------------------
	.section	.note.nv.tkinfo,"",@"SHT_NOTE"
	.sectionflags	@"SHF_NOTE_NV_TKINFO"
	.tkinfo
        /*0018*/ 	.word	0x00000002
        /*0030*/ 	.string	""
        /*0030*/ 	.string	"ptxas"
        /*0030*/ 	.string	"Cuda compilation tools, release 13.0, V13.0.88"
        /*0030*/ 	.string	"Build cuda_13.0.r13.0/compiler.36424714_0"
        /*0030*/ 	.string	"-arch sm_100 -m 64 "



//--------------------- .note.nv.cuinfo           --------------------------
	.section	.note.nv.cuinfo,"",@"SHT_NOTE"
	.sectionflags	@"SHF_NOTE_NV_CUINFO"
        /*0018*/ 	.short	0x0002
        /*001a*/ 	.short	0x0064
        /*001c*/ 	.short	0x0082
	.zero		2


//--------------------- .nv.info                  --------------------------
	.section	.nv.info,"",@"SHT_CUDA_INFO"
	.align	4


	//----- nvinfo : EIATTR_REGCOUNT
	.align		4
        /*0000*/ 	.byte	0x04, 0x2f
        /*0002*/ 	.short	(.L_1 - .L_0)
	.align		4
.L_0:
        /*0004*/ 	.word	index@(_Z13myFirstKernelPi)
        /*0008*/ 	.word	0x0000000a


	//----- nvinfo : EIATTR_FRAME_SIZE
	.align		4
.L_1:
        /*000c*/ 	.byte	0x04, 0x11
        /*000e*/ 	.short	(.L_3 - .L_2)
	.align		4
.L_2:
        /*0010*/ 	.word	index@(_Z13myFirstKernelPi)
        /*0014*/ 	.word	0x00000000


	//----- nvinfo : EIATTR_MIN_STACK_SIZE
	.align		4
.L_3:
        /*0018*/ 	.byte	0x04, 0x12
        /*001a*/ 	.short	(.L_5 - .L_4)
	.align		4
.L_4:
        /*001c*/ 	.word	index@(_Z13myFirstKernelPi)
        /*0020*/ 	.word	0x00000000
.L_5:


//--------------------- .nv.compat                --------------------------
	.section	.nv.compat,"",@"SHT_CUDA_COMPAT_INFO"
	.align	4
        /*0000*/ 	.byte	0x02, 0x09, 0x00, 0x00, 0x02, 0x02, 0x01, 0x00, 0x02, 0x05, 0x05, 0x00, 0x03, 0x07, 0x01, 0x01
        /*0010*/ 	.byte	0x02, 0x03, 0x00, 0x00, 0x02, 0x06, 0x01, 0x00, 0x04, 0x0b, 0x08, 0x00, 0x09, 0x00, 0x00, 0x00
        /*0020*/ 	.byte	0x00, 0x00, 0x00, 0x00


//--------------------- .nv.info._Z13myFirstKernelPi --------------------------
	.section	.nv.info._Z13myFirstKernelPi,"",@"SHT_CUDA_INFO"
	.sectionflags	@""
	.align	4


	//----- nvinfo : EIATTR_CUDA_API_VERSION
	.align		4
        /*0000*/ 	.byte	0x04, 0x37
        /*0002*/ 	.short	(.L_7 - .L_6)
.L_6:
        /*0004*/ 	.word	0x00000082


	//----- nvinfo : EIATTR_KPARAM_INFO
	.align		4
.L_7:
        /*0008*/ 	.byte	0x04, 0x17
        /*000a*/ 	.short	(.L_9 - .L_8)
.L_8:
        /*000c*/ 	.word	0x00000000
        /*0010*/ 	.short	0x0000
        /*0012*/ 	.short	0x0000
        /*0014*/ 	.byte	0x00, 0xf5, 0x21, 0x00


	//----- nvinfo : EIATTR_SPARSE_MMA_MASK
	.align		4
.L_9:
        /*0018*/ 	.byte	0x03, 0x50
        /*001a*/ 	.short	0x0000


	//----- nvinfo : EIATTR_MAXREG_COUNT
	.align		4
        /*001c*/ 	.byte	0x03, 0x1b
        /*001e*/ 	.short	0x00ff


	//----- nvinfo : EIATTR_MERCURY_ISA_VERSION
	.align		4
        /*0020*/ 	.byte	0x03, 0x5f
        /*0022*/ 	.short	0x0101


	//----- nvinfo : EIATTR_VRC_CTA_INIT_COUNT
	.align		4
        /*0024*/ 	.byte	0x02, 0x4a
	.zero		1
	.zero		1


	//----- nvinfo : EIATTR_EXIT_INSTR_OFFSETS
	.align		4
        /*0028*/ 	.byte	0x04, 0x1c
        /*002a*/ 	.short	(.L_11 - .L_10)


	//   ....[0]....
.L_10:
        /*002c*/ 	.word	0x000000a0


	//----- nvinfo : EIATTR_CBANK_PARAM_SIZE
	.align		4
.L_11:
        /*0030*/ 	.byte	0x03, 0x19
        /*0032*/ 	.short	0x0008


	//----- nvinfo : EIATTR_PARAM_CBANK
	.align		4
        /*0034*/ 	.byte	0x04, 0x0a
        /*0036*/ 	.short	(.L_13 - .L_12)
	.align		4
.L_12:
        /*0038*/ 	.word	index@(.nv.constant0._Z13myFirstKernelPi)
        /*003c*/ 	.short	0x0380
        /*003e*/ 	.short	0x0008


	//----- nvinfo : EIATTR_SW_WAR
	.align		4
.L_13:
        /*0040*/ 	.byte	0x04, 0x36
        /*0042*/ 	.short	(.L_15 - .L_14)
.L_14:
        /*0044*/ 	.word	0x00000008
.L_15:


//--------------------- .nv.callgraph             --------------------------
	.section	.nv.callgraph,"",@"SHT_CUDA_CALLGRAPH"
	.align	4
	.sectionentsize	8
	.align		4
        /*0000*/ 	.word	0x00000000
	.align		4
        /*0004*/ 	.word	0xffffffff
	.align		4
        /*0008*/ 	.word	0x00000000
	.align		4
        /*000c*/ 	.word	0xfffffffe
	.align		4
        /*0010*/ 	.word	0x00000000
	.align		4
        /*0014*/ 	.word	0xfffffffd
	.align		4
        /*0018*/ 	.word	0x00000000
	.align		4
        /*001c*/ 	.word	0xfffffffc


//--------------------- .text._Z13myFirstKernelPi --------------------------
	.section	.text._Z13myFirstKernelPi,"ax",@progbits
	.align	128
        .global         _Z13myFirstKernelPi
        .type           _Z13myFirstKernelPi,@function
        .size           _Z13myFirstKernelPi,(.L_x_1 - _Z13myFirstKernelPi)
        .other          _Z13myFirstKernelPi,@"STO_CUDA_ENTRY STV_DEFAULT"
_Z13myFirstKernelPi:
.text._Z13myFirstKernelPi:
[----:B------:R-:W-:Y:S01]  /*0000*/  LDC R1, c[0x0][0x37c] ;  /* 0x0000df00ff017b82 */ /* 0x000fe20000000800 */
[----:B------:R-:W0:Y:S07]  /*0010*/  S2R R0, SR_TID.X ;  /* 0x0000000000007919 */ /* 0x000e2e0000002100 */
[----:B------:R-:W0:Y:S01]  /*0020*/  S2UR UR6, SR_CTAID.X ;  /* 0x00000000000679c3 */ /* 0x000e220000002500 */
[----:B------:R-:W1:Y:S07]  /*0030*/  LDCU.64 UR4, c[0x0][0x358] ;  /* 0x00006b00ff0477ac */ /* 0x000e6e0008000a00 */
[----:B------:R-:W2:Y:S08]  /*0040*/  LDC R5, c[0x0][0x360] ;  /* 0x0000d800ff057b82 */ /* 0x000eb00000000800 */
[----:B------:R-:W3:Y:S01]  /*0050*/  LDC.64 R2, c[0x0][0x380] ;  /* 0x0000e000ff027b82 */ /* 0x000ee20000000a00 */
[----:B0-----:R-:W-:Y:S01]  /*0060*/  IADD3 R7, PT, PT, R0, UR6, RZ ;  /* 0x0000000600077c10 */ /* 0x001fe2000fffe0ff */
[----:B--2---:R-:W-:-:S04]  /*0070*/  IMAD R5, R5, UR6, R0 ;  /* 0x0000000605057c24 */ /* 0x004fc8000f8e0200 */
[----:B---3--:R-:W-:-:S05]  /*0080*/  IMAD.WIDE R2, R5, 0x4, R2 ;  /* 0x0000000405027825 */ /* 0x008fca00078e0202 */
[----:B-1----:R-:W-:Y:S01]  /*0090*/  STG.E desc[UR4][R2.64], R7 ;  /* 0x0000000702007986 */ /* 0x002fe2000c101904 */
[----:B------:R-:W-:Y:S05]  /*00a0*/  EXIT ;  /* 0x000000000000794d */ /* 0x000fea0003800000 */
.L_x_0:
[----:B------:R-:W-:-:S00]  /*00b0*/  BRA `(.L_x_0) ;  /* 0xfffffffc00fc7947 */ /* 0x000fc0000383ffff */
[----:B------:R-:W-:-:S00]  /*00c0*/  NOP ;  /* 0x0000000000007918 */ /* 0x000fc00000000000 */
        /* <DEDUP_REMOVED lines=11> */
.L_x_1:


//--------------------- .nv.shared.reserved.0     --------------------------
	.section	.nv.shared.reserved.0,"aw",@nobits
	.weak		__nv_reservedSMEM_offset_0_alias
	.size		__nv_reservedSMEM_offset_0_alias, 0, 64
	.other		__nv_reservedSMEM_offset_0_alias,@"STO_CUDA_RESERVED_SHARED STV_DEFAULT"
__nv_reservedSMEM_offset_0_alias:
	.zero		0
	.zero		64


//--------------------- .nv.constant0._Z13myFirstKernelPi --------------------------
	.section	.nv.constant0._Z13myFirstKernelPi,"a",@progbits
	.sectionflags	@""
	.align	4
.nv.constant0._Z13myFirstKernelPi:
	.zero		904


//--------------------- SYMBOLS --------------------------

	.type		.nv.reservedSmem.offset0,@object
	.size		.nv.reservedSmem.offset0,0x4
